//
// Generated by NVIDIA NVVM Compiler
//
// Compiler Build ID: CL-36424714
// Cuda compilation tools, release 13.0, V13.0.88
// Based on NVVM 20.0.0
//

.version 9.0
.target sm_100
.address_size 64

	// .globl	_Z24persistent_matmul_kernelPKfS0_Pfiii

.visible .entry _Z24persistent_matmul_kernelPKfS0_Pfiii(
	.param .u64 .ptr .align 1 _Z24persistent_matmul_kernelPKfS0_Pfiii_param_0,
	.param .u64 .ptr .align 1 _Z24persistent_matmul_kernelPKfS0_Pfiii_param_1,
	.param .u64 .ptr .align 1 _Z24persistent_matmul_kernelPKfS0_Pfiii_param_2,
	.param .u32 _Z24persistent_matmul_kernelPKfS0_Pfiii_param_3,
	.param .u32 _Z24persistent_matmul_kernelPKfS0_Pfiii_param_4,
	.param .u32 _Z24persistent_matmul_kernelPKfS0_Pfiii_param_5
)
{
	.reg .pred 	%p<4>;
	.reg .b32 	%r<15>;
	.reg .b64 	%rd<5>;

	ld.param.u64 	%rd1, [_Z24persistent_matmul_kernelPKfS0_Pfiii_param_2];
	ld.param.u32 	%r4, [_Z24persistent_matmul_kernelPKfS0_Pfiii_param_3];
	ld.param.u32 	%r5, [_Z24persistent_matmul_kernelPKfS0_Pfiii_param_4];
	mov.u32 	%r6, %ctaid.x;
	mov.u32 	%r7, %ntid.x;
	mov.u32 	%r8, %tid.x;
	mad.lo.s32 	%r1, %r6, %r7, %r8;
	mov.u32 	%r9, %ctaid.y;
	mov.u32 	%r10, %ntid.y;
	mov.u32 	%r11, %tid.y;
	mad.lo.s32 	%r12, %r9, %r10, %r11;
	setp.ge.s32 	%p1, %r1, %r4;
	setp.ge.s32 	%p2, %r12, %r5;
	or.pred  	%p3, %p1, %p2;
	@%p3 bra 	$L__BB0_2;
	cvta.to.global.u64 	%rd2, %rd1;
	mad.lo.s32 	%r13, %r5, %r1, %r12;
	mul.wide.s32 	%rd3, %r13, 4;
	add.s64 	%rd4, %rd2, %rd3;
	mov.b32 	%r14, 0;
	st.global.u32 	[%rd4], %r14;
$L__BB0_2:
	ret;

}


// ===== COMPILED SASS (sm_100) =====

	.target	sm_100

	.elftype	@"ET_EXEC"


//--------------------- .note.nv.tkinfo           --------------------------
	.section	.note.nv.tkinfo,"",@"SHT_NOTE"
	.sectionflags	@"SHF_NOTE_NV_TKINFO"
	.tkinfo
        /*0018*/ 	.word	0x00000002
        /*0030*/ 	.string	""
        /*0030*/ 	.string	"ptxas"
        /*0030*/ 	.string	"Cuda compilation tools, release 13.0, V13.0.88"
        /*0030*/ 	.string	"Build cuda_13.0.r13.0/compiler.36424714_0"
        /*0030*/ 	.string	"-arch sm_100 -m 64 "



//--------------------- .note.nv.cuinfo           --------------------------
	.section	.note.nv.cuinfo,"",@"SHT_NOTE"
	.sectionflags	@"SHF_NOTE_NV_CUINFO"
        /*0018*/ 	.short	0x0002
        /*001a*/ 	.short	0x0064
        /*001c*/ 	.short	0x0082
	.zero		2


//--------------------- .nv.info                  --------------------------
	.section	.nv.info,"",@"SHT_CUDA_INFO"
	.align	4


	//----- nvinfo : EIATTR_REGCOUNT
	.align		4
        /*0000*/ 	.byte	0x04, 0x2f
        /*0002*/ 	.short	(.L_1 - .L_0)
	.align		4
.L_0:
        /*0004*/ 	.word	index@(_Z24persistent_matmul_kernelPKfS0_Pfiii)
        /*0008*/ 	.word	0x00000008


	//----- nvinfo : EIATTR_FRAME_SIZE
	.align		4
.L_1:
        /*000c*/ 	.byte	0x04, 0x11
        /*000e*/ 	.short	(.L_3 - .L_2)
	.align		4
.L_2:
        /*0010*/ 	.word	index@(_Z24persistent_matmul_kernelPKfS0_Pfiii)
        /*0014*/ 	.word	0x00000000


	//----- nvinfo : EIATTR_MIN_STACK_SIZE
	.align		4
.L_3:
        /*0018*/ 	.byte	0x04, 0x12
        /*001a*/ 	.short	(.L_5 - .L_4)
	.align		4
.L_4:
        /*001c*/ 	.word	index@(_Z24persistent_matmul_kernelPKfS0_Pfiii)
        /*0020*/ 	.word	0x00000000
.L_5:


//--------------------- .nv.compat                --------------------------
	.section	.nv.compat,"",@"SHT_CUDA_COMPAT_INFO"
	.align	4
        /*0000*/ 	.byte	0x02, 0x09, 0x00, 0x00, 0x02, 0x02, 0x01, 0x00, 0x02, 0x05, 0x05, 0x00, 0x03, 0x07, 0x01, 0x01
        /*0010*/ 	.byte	0x02, 0x03, 0x00, 0x00, 0x02, 0x06, 0x01, 0x00, 0x04, 0x0b, 0x08, 0x00, 0x09, 0x00, 0x00, 0x00
        /*0020*/ 	.byte	0x00, 0x00, 0x00, 0x00


//--------------------- .nv.info._Z24persistent_matmul_kernelPKfS0_Pfiii --------------------------
	.section	.nv.info._Z24persistent_matmul_kernelPKfS0_Pfiii,"",@"SHT_CUDA_INFO"
	.sectionflags	@""
	.align	4


	//----- nvinfo : EIATTR_CUDA_API_VERSION
	.align		4
        /*0000*/ 	.byte	0x04, 0x37
        /*0002*/ 	.short	(.L_7 - .L_6)
.L_6:
        /*0004*/ 	.word	0x00000082


	//----- nvinfo : EIATTR_KPARAM_INFO
	.align		4
.L_7:
        /*0008*/ 	.byte	0x04, 0x17
        /*000a*/ 	.short	(.L_9 - .L_8)
.L_8:
        /*000c*/ 	.word	0x00000000
        /*0010*/ 	.short	0x0005
        /*0012*/ 	.short	0x0020
        /*0014*/ 	.byte	0x00, 0xf0, 0x11, 0x00


	//----- nvinfo : EIATTR_KPARAM_INFO
	.align		4
.L_9:
        /*0018*/ 	.byte	0x04, 0x17
        /*001a*/ 	.short	(.L_11 - .L_10)
.L_10:
        /*001c*/ 	.word	0x00000000
        /*0020*/ 	.short	0x0004
        /*0022*/ 	.short	0x001c
        /*0024*/ 	.byte	0x00, 0xf0, 0x11, 0x00


	//----- nvinfo : EIATTR_KPARAM_INFO
	.align		4
.L_11:
        /*0028*/ 	.byte	0x04, 0x17
        /*002a*/ 	.short	(.L_13 - .L_12)
.L_12:
        /*002c*/ 	.word	0x00000000
        /*0030*/ 	.short	0x0003
        /*0032*/ 	.short	0x0018
        /*0034*/ 	.byte	0x00, 0xf0, 0x11, 0x00


	//----- nvinfo : EIATTR_KPARAM_INFO
	.align		4
.L_13:
        /*0038*/ 	.byte	0x04, 0x17
        /*003a*/ 	.short	(.L_15 - .L_14)
.L_14:
        /*003c*/ 	.word	0x00000000
        /*0040*/ 	.short	0x0002
        /*0042*/ 	.short	0x0010
        /*0044*/ 	.byte	0x00, 0xf5, 0x21, 0x00


	//----- nvinfo : EIATTR_KPARAM_INFO
	.align		4
.L_15:
        /*0048*/ 	.byte	0x04, 0x17
        /*004a*/ 	.short	(.L_17 - .L_16)
.L_16:
        /*004c*/ 	.word	0x00000000
        /*0050*/ 	.short	0x0001
        /*0052*/ 	.short	0x0008
        /*0054*/ 	.byte	0x00, 0xf5, 0x21, 0x00


	//----- nvinfo : EIATTR_KPARAM_INFO
	.align		4
.L_17:
        /*0058*/ 	.byte	0x04, 0x17
        /*005a*/ 	.short	(.L_19 - .L_18)
.L_18:
        /*005c*/ 	.word	0x00000000
        /*0060*/ 	.short	0x0000
        /*0062*/ 	.short	0x0000
        /*0064*/ 	.byte	0x00, 0xf5, 0x21, 0x00


	//----- nvinfo : EIATTR_SPARSE_MMA_MASK
	.align		4
.L_19:
        /*0068*/ 	.byte	0x03, 0x50
        /*006a*/ 	.short	0x0000


	//----- nvinfo : EIATTR_MAXREG_COUNT
	.align		4
        /*006c*/ 	.byte	0x03, 0x1b
        /*006e*/ 	.short	0x00ff


	//----- nvinfo : EIATTR_MERCURY_ISA_VERSION
	.align		4
        /*0070*/ 	.byte	0x03, 0x5f
        /*0072*/ 	.short	0x0101


	//----- nvinfo : EIATTR_VRC_CTA_INIT_COUNT
	.align		4
        /*0074*/ 	.byte	0x02, 0x4a
	.zero		1
	.zero		1


	//----- nvinfo : EIATTR_EXIT_INSTR_OFFSETS
	.align		4
        /*0078*/ 	.byte	0x04, 0x1c
        /*007a*/ 	.short	(.L_21 - .L_20)


	//   ....[0]....
.L_20:
        /*007c*/ 	.word	0x000000c0


	//   ....[1]....
        /*0080*/ 	.word	0x00000120


	//----- nvinfo : EIATTR_CBANK_PARAM_SIZE
	.align		4
.L_21:
        /*0084*/ 	.byte	0x03, 0x19
        /*0086*/ 	.short	0x0024


	//----- nvinfo : EIATTR_PARAM_CBANK
	.align		4
        /*0088*/ 	.byte	0x04, 0x0a
        /*008a*/ 	.short	(.L_23 - .L_22)
	.align		4
.L_22:
        /*008c*/ 	.word	index@(.nv.constant0._Z24persistent_matmul_kernelPKfS0_Pfiii)
        /*0090*/ 	.short	0x0380
        /*0092*/ 	.short	0x0024


	//----- nvinfo : EIATTR_SW_WAR
	.align		4
.L_23:
        /*0094*/ 	.byte	0x04, 0x36
        /*0096*/ 	.short	(.L_25 - .L_24)
.L_24:
        /*0098*/ 	.word	0x00000008
.L_25:


//--------------------- .nv.callgraph             --------------------------
	.section	.nv.callgraph,"",@"SHT_CUDA_CALLGRAPH"
	.align	4
	.sectionentsize	8
	.align		4
        /*0000*/ 	.word	0x00000000
	.align		4
        /*0004*/ 	.word	0xffffffff
	.align		4
        /*0008*/ 	.word	0x00000000
	.align		4
        /*000c*/ 	.word	0xfffffffe
	.align		4
        /*0010*/ 	.word	0x00000000
	.align		4
        /*0014*/ 	.word	0xfffffffd
	.align		4
        /*0018*/ 	.word	0x00000000
	.align		4
        /*001c*/ 	.word	0xfffffffc


//--------------------- .text._Z24persistent_matmul_kernelPKfS0_Pfiii --------------------------
	.section	.text._Z24persistent_matmul_kernelPKfS0_Pfiii,"ax",@progbits
	.align	128
        .global         _Z24persistent_matmul_kernelPKfS0_Pfiii
        .type           _Z24persistent_matmul_kernelPKfS0_Pfiii,@function
        .size           _Z24persistent_matmul_kernelPKfS0_Pfiii,(.L_x_1 - _Z24persistent_matmul_kernelPKfS0_Pfiii)
        .other          _Z24persistent_matmul_kernelPKfS0_Pfiii,@"STO_CUDA_ENTRY STV_DEFAULT"
_Z24persistent_matmul_kernelPKfS0_Pfiii:
.text._Z24persistent_matmul_kernelPKfS0_Pfiii:
[----:B------:R-:W-:Y:S01]  /*0000*/  LDC R1, c[0x0][0x37c] ;  /* 0x0000df00ff017b82 */ /* 0x000fe20000000800 */
[----:B------:R-:W0:Y:S07]  /*0010*/  S2R R2, SR_TID.Y ;  /* 0x0000000000027919 */ /* 0x000e2e0000002200 */
[----:B------:R-:W1:Y:S01]  /*0020*/  LDC R0, c[0x0][0x360] ;  /* 0x0000d800ff007b82 */ /* 0x000e620000000800 */
[----:B------:R-:W2:Y:S01]  /*0030*/  LDCU.64 UR6, c[0x0][0x398] ;  /* 0x00007300ff0677ac */ /* 0x000ea20008000a00 */
[----:B------:R-:W1:Y:S06]  /*0040*/  S2R R3, SR_TID.X ;  /* 0x0000000000037919 */ /* 0x000e6c0000002100 */
[----:B------:R-:W0:Y:S08]  /*0050*/  S2UR UR5, SR_CTAID.Y ;  /* 0x00000000000579c3 */ /* 0x000e300000002600 */
[----:B------:R-:W0:Y:S08]  /*0060*/  LDC R5, c[0x0][0x364] ;  /* 0x0000d900ff057b82 */ /* 0x000e300000000800 */
[----:B------:R-:W1:Y:S01]  /*0070*/  S2UR UR4, SR_CTAID.X ;  /* 0x00000000000479c3 */ /* 0x000e620000002500 */
[----:B0-----:R-:W-:-:S05]  /*0080*/  IMAD R5, R5, UR5, R2 ;  /* 0x0000000505057c24 */ /* 0x001fca000f8e0202 */
[----:B--2---:R-:W-:Y:S01]  /*0090*/  ISETP.GE.AND P0, PT, R5, UR7, PT ;  /* 0x0000000705007c0c */ /* 0x004fe2000bf06270 */
[----:B-1----:R-:W-:-:S05]  /*00a0*/  IMAD R0, R0, UR4, R3 ;  /* 0x0000000400007c24 */ /* 0x002fca000f8e0203 */
[----:B------:R-:W-:-:S13]  /*00b0*/  ISETP.GE.OR P0, PT, R0, UR6, P0 ;  /* 0x0000000600007c0c */ /* 0x000fda0008706670 */
[----:B------:R-:W-:Y:S05]  /*00c0*/  @P0 EXIT ;  /* 0x000000000000094d */ /* 0x000fea0003800000 */
[----:B------:R-:W0:Y:S01]  /*00d0*/  LDC.64 R2, c[0x0][0x390] ;  /* 0x0000e400ff027b82 */ /* 0x000e220000000a00 */
[----:B------:R-:W1:Y:S01]  /*00e0*/  LDCU.64 UR4, c[0x0][0x358] ;  /* 0x00006b00ff0477ac */ /* 0x000e620008000a00 */
[----:B------:R-:W-:-:S04]  /*00f0*/  IMAD R5, R0, UR7, R5 ;  /* 0x0000000700057c24 */ /* 0x000fc8000f8e0205 */
[----:B0-----:R-:W-:-:S05]  /*0100*/  IMAD.WIDE R2, R5, 0x4, R2 ;  /* 0x0000000405027825 */ /* 0x001fca00078e0202 */
[----:B-1----:R-:W-:Y:S01]  /*0110*/  STG.E desc[UR4][R2.64], RZ ;  /* 0x000000ff02007986 */ /* 0x002fe2000c101904 */
[----:B------:R-:W-:Y:S05]  /*0120*/  EXIT ;  /* 0x000000000000794d */ /* 0x000fea0003800000 */
.L_x_0:
[----:B------:R-:W-:-:S00]  /*0130*/  BRA `(.L_x_0) ;  /* 0xfffffffc00fc7947 */ /* 0x000fc0000383ffff */
[----:B------:R-:W-:-:S00]  /*0140*/  NOP ;  /* 0x0000000000007918 */ /* 0x000fc00000000000 */
        /* <DEDUP_REMOVED lines=11> */
.L_x_1:


//--------------------- .nv.shared.reserved.0     --------------------------
	.section	.nv.shared.reserved.0,"aw",@nobits
	.weak		__nv_reservedSMEM_offset_0_alias
	.size		__nv_reservedSMEM_offset_0_alias, 0, 64
	.other		__nv_reservedSMEM_offset_0_alias,@"STO_CUDA_RESERVED_SHARED STV_DEFAULT"
__nv_reservedSMEM_offset_0_alias:
	.zero		0
	.zero		64


//--------------------- .nv.constant0._Z24persistent_matmul_kernelPKfS0_Pfiii --------------------------
	.section	.nv.constant0._Z24persistent_matmul_kernelPKfS0_Pfiii,"a",@progbits
	.sectionflags	@""
	.align	4
.nv.constant0._Z24persistent_matmul_kernelPKfS0_Pfiii:
	.zero		932


//--------------------- SYMBOLS --------------------------

	.type		.nv.reservedSmem.offset0,@object
	.size		.nv.reservedSmem.offset0,0x4
